//
// Generated by NVIDIA NVVM Compiler
//
// Compiler Build ID: CL-36424714
// Cuda compilation tools, release 13.0, V13.0.88
// Based on NVVM 20.0.0
//

.version 9.0
.target sm_100
.address_size 64

	// .globl	_Z11test_kernelPfS_

.visible .entry _Z11test_kernelPfS_(
	.param .u64 .ptr .align 1 _Z11test_kernelPfS__param_0,
	.param .u64 .ptr .align 1 _Z11test_kernelPfS__param_1
)
{
	.reg .b32 	%r<4>;
	.reg .b32 	%f<15>;
	.reg .b64 	%rd<8>;

	ld.param.u64 	%rd1, [_Z11test_kernelPfS__param_0];
	ld.param.u64 	%rd2, [_Z11test_kernelPfS__param_1];
	cvta.to.global.u64 	%rd3, %rd2;
	cvta.to.global.u64 	%rd4, %rd1;
	mov.u32 	%r1, %tid.x;
	mul.wide.u32 	%rd5, %r1, 4;
	add.s64 	%rd6, %rd4, %rd5;
	ld.global.f32 	%f1, [%rd6];
	fma.rn.f32 	%f2, %f1, 0fBBBB989D, 0f3F000000;
	cvt.sat.f32.f32 	%f3, %f2;
	mov.f32 	%f4, 0f4B400001;
	mov.f32 	%f5, 0f437C0000;
	fma.rm.f32 	%f6, %f3, %f5, %f4;
	add.f32 	%f7, %f6, 0fCB40007F;
	neg.f32 	%f8, %f7;
	fma.rn.f32 	%f9, %f1, 0fBFB8AA3B, %f8;
	fma.rn.f32 	%f10, %f1, 0fB2A57060, %f9;
	mov.b32 	%r2, %f6;
	shl.b32 	%r3, %r2, 23;
	mov.b32 	%f11, %r3;
	ex2.approx.ftz.f32 	%f12, %f10;
	fma.rn.f32 	%f13, %f12, %f11, 0f3F800000;
	rcp.rn.f32 	%f14, %f13;
	add.s64 	%rd7, %rd3, %rd5;
	st.global.f32 	[%rd7], %f14;
	ret;

}


// ===== COMPILED SASS (sm_100) =====

	.target	sm_100

	.elftype	@"ET_EXEC"


//--------------------- .note.nv.tkinfo           --------------------------
	.section	.note.nv.tkinfo,"",@"SHT_NOTE"
	.sectionflags	@"SHF_NOTE_NV_TKINFO"
	.tkinfo
        /*0018*/ 	.word	0x00000002
        /*0030*/ 	.string	""
        /*0030*/ 	.string	"ptxas"
        /*0030*/ 	.string	"Cuda compilation tools, release 13.0, V13.0.88"
        /*0030*/ 	.string	"Build cuda_13.0.r13.0/compiler.36424714_0"
        /*0030*/ 	.string	"-arch sm_100 -m 64 "



//--------------------- .note.nv.cuinfo           --------------------------
	.section	.note.nv.cuinfo,"",@"SHT_NOTE"
	.sectionflags	@"SHF_NOTE_NV_CUINFO"
        /*0018*/ 	.short	0x0002
        /*001a*/ 	.short	0x0064
        /*001c*/ 	.short	0x0082
	.zero		2


//--------------------- .nv.info                  --------------------------
	.section	.nv.info,"",@"SHT_CUDA_INFO"
	.align	4


	//----- nvinfo : EIATTR_REGCOUNT
	.align		4
        /*0000*/ 	.byte	0x04, 0x2f
        /*0002*/ 	.short	(.L_1 - .L_0)
	.align		4
.L_0:
        /*0004*/ 	.word	index@(_Z11test_kernelPfS_)
        /*0008*/ 	.word	0x0000000e


	//----- nvinfo : EIATTR_FRAME_SIZE
	.align		4
.L_1:
        /*000c*/ 	.byte	0x04, 0x11
        /*000e*/ 	.short	(.L_3 - .L_2)
	.align		4
.L_2:
        /*0010*/ 	.word	index@($__internal_0_$__cuda_sm20_rcp_rn_f32_slowpath)
        /*0014*/ 	.word	0x00000000


	//----- nvinfo : EIATTR_FRAME_SIZE
	.align		4
.L_3:
        /*0018*/ 	.byte	0x04, 0x11
        /*001a*/ 	.short	(.L_5 - .L_4)
	.align		4
.L_4:
        /*001c*/ 	.word	index@(_Z11test_kernelPfS_)
        /*0020*/ 	.word	0x00000000


	//----- nvinfo : EIATTR_MIN_STACK_SIZE
	.align		4
.L_5:
        /*0024*/ 	.byte	0x04, 0x12
        /*0026*/ 	.short	(.L_7 - .L_6)
	.align		4
.L_6:
        /*0028*/ 	.word	index@(_Z11test_kernelPfS_)
        /*002c*/ 	.word	0x00000000
.L_7:


//--------------------- .nv.compat                --------------------------
	.section	.nv.compat,"",@"SHT_CUDA_COMPAT_INFO"
	.align	4
        /*0000*/ 	.byte	0x02, 0x09, 0x00, 0x00, 0x02, 0x02, 0x01, 0x00, 0x02, 0x05, 0x05, 0x00, 0x03, 0x07, 0x01, 0x01
        /*0010*/ 	.byte	0x02, 0x03, 0x00, 0x00, 0x02, 0x06, 0x01, 0x00, 0x04, 0x0b, 0x08, 0x00, 0x09, 0x00, 0x00, 0x00
        /*0020*/ 	.byte	0x00, 0x00, 0x00, 0x00


//--------------------- .nv.info._Z11test_kernelPfS_ --------------------------
	.section	.nv.info._Z11test_kernelPfS_,"",@"SHT_CUDA_INFO"
	.sectionflags	@""
	.align	4


	//----- nvinfo : EIATTR_CUDA_API_VERSION
	.align		4
        /*0000*/ 	.byte	0x04, 0x37
        /*0002*/ 	.short	(.L_9 - .L_8)
.L_8:
        /*0004*/ 	.word	0x00000082


	//----- nvinfo : EIATTR_KPARAM_INFO
	.align		4
.L_9:
        /*0008*/ 	.byte	0x04, 0x17
        /*000a*/ 	.short	(.L_11 - .L_10)
.L_10:
        /*000c*/ 	.word	0x00000000
        /*0010*/ 	.short	0x0001
        /*0012*/ 	.short	0x0008
        /*0014*/ 	.byte	0x00, 0xf5, 0x21, 0x00


	//----- nvinfo : EIATTR_KPARAM_INFO
	.align		4
.L_11:
        /*0018*/ 	.byte	0x04, 0x17
        /*001a*/ 	.short	(.L_13 - .L_12)
.L_12:
        /*001c*/ 	.word	0x00000000
        /*0020*/ 	.short	0x0000
        /*0022*/ 	.short	0x0000
        /*0024*/ 	.byte	0x00, 0xf5, 0x21, 0x00


	//----- nvinfo : EIATTR_SPARSE_MMA_MASK
	.align		4
.L_13:
        /*0028*/ 	.byte	0x03, 0x50
        /*002a*/ 	.short	0x0000


	//----- nvinfo : EIATTR_MAXREG_COUNT
	.align		4
        /*002c*/ 	.byte	0x03, 0x1b
        /*002e*/ 	.short	0x00ff


	//----- nvinfo : EIATTR_MERCURY_ISA_VERSION
	.align		4
        /*0030*/ 	.byte	0x03, 0x5f
        /*0032*/ 	.short	0x0101


	//----- nvinfo : EIATTR_VRC_CTA_INIT_COUNT
	.align		4
        /*0034*/ 	.byte	0x02, 0x4a
	.zero		1
	.zero		1


	//----- nvinfo : EIATTR_EXIT_INSTR_OFFSETS
	.align		4
        /*0038*/ 	.byte	0x04, 0x1c
        /*003a*/ 	.short	(.L_15 - .L_14)


	//   ....[0]....
.L_14:
        /*003c*/ 	.word	0x00000200


	//----- nvinfo : EIATTR_CRS_STACK_SIZE
	.align		4
.L_15:
        /*0040*/ 	.byte	0x04, 0x1e
        /*0042*/ 	.short	(.L_17 - .L_16)
.L_16:
        /*0044*/ 	.word	0x00000000


	//----- nvinfo : EIATTR_CBANK_PARAM_SIZE
	.align		4
.L_17:
        /*0048*/ 	.byte	0x03, 0x19
        /*004a*/ 	.short	0x0010


	//----- nvinfo : EIATTR_PARAM_CBANK
	.align		4
        /*004c*/ 	.byte	0x04, 0x0a
        /*004e*/ 	.short	(.L_19 - .L_18)
	.align		4
.L_18:
        /*0050*/ 	.word	index@(.nv.constant0._Z11test_kernelPfS_)
        /*0054*/ 	.short	0x0380
        /*0056*/ 	.short	0x0010


	//----- nvinfo : EIATTR_SW_WAR
	.align		4
.L_19:
        /*0058*/ 	.byte	0x04, 0x36
        /*005a*/ 	.short	(.L_21 - .L_20)
.L_20:
        /*005c*/ 	.word	0x00000008
.L_21:


//--------------------- .nv.callgraph             --------------------------
	.section	.nv.callgraph,"",@"SHT_CUDA_CALLGRAPH"
	.align	4
	.sectionentsize	8
	.align		4
        /*0000*/ 	.word	0x00000000
	.align		4
        /*0004*/ 	.word	0xffffffff
	.align		4
        /*0008*/ 	.word	0x00000000
	.align		4
        /*000c*/ 	.word	0xfffffffe
	.align		4
        /*0010*/ 	.word	0x00000000
	.align		4
        /*0014*/ 	.word	0xfffffffd
	.align		4
        /*0018*/ 	.word	0x00000000
	.align		4
        /*001c*/ 	.word	0xfffffffc


//--------------------- .text._Z11test_kernelPfS_ --------------------------
	.section	.text._Z11test_kernelPfS_,"ax",@progbits
	.align	128
        .global         _Z11test_kernelPfS_
        .type           _Z11test_kernelPfS_,@function
        .size           _Z11test_kernelPfS_,(.L_x_8 - _Z11test_kernelPfS_)
        .other          _Z11test_kernelPfS_,@"STO_CUDA_ENTRY STV_DEFAULT"
_Z11test_kernelPfS_:
.text._Z11test_kernelPfS_:
[----:B------:R-:W-:Y:S01]  /*0000*/  LDC R1, c[0x0][0x37c] ;  /* 0x0000df00ff017b82 */ /* 0x000fe20000000800 */
[----:B------:R-:W0:Y:S07]  /*0010*/  S2R R3, SR_TID.X ;  /* 0x0000000000037919 */ /* 0x000e2e0000002100 */
[----:B------:R-:W0:Y:S01]  /*0020*/  LDC.64 R4, c[0x0][0x380] ;  /* 0x0000e000ff047b82 */ /* 0x000e220000000a00 */
[----:B------:R-:W1:Y:S01]  /*0030*/  LDCU.64 UR4, c[0x0][0x358] ;  /* 0x00006b00ff0477ac */ /* 0x000e620008000a00 */
[----:B0-----:R-:W-:-:S06]  /*0040*/  IMAD.WIDE.U32 R4, R3, 0x4, R4 ;  /* 0x0000000403047825 */ /* 0x001fcc00078e0004 */
[----:B-1----:R-:W2:Y:S01]  /*0050*/  LDG.E R4, desc[UR4][R4.64] ;  /* 0x0000000404047981 */ /* 0x002ea2000c1e1900 */
[----:B------:R-:W-:Y:S01]  /*0060*/  IMAD.MOV.U32 R7, RZ, RZ, 0x3bbb989d ;  /* 0x3bbb989dff077424 */ /* 0x000fe200078e00ff */
[----:B------:R-:W-:Y:S01]  /*0070*/  BSSY.RECONVERGENT B0, `(.L_x_0) ;  /* 0x0000015000007945 */ /* 0x000fe20003800200 */
[----:B------:R-:W-:Y:S02]  /*0080*/  IMAD.MOV.U32 R9, RZ, RZ, 0x437c0000 ;  /* 0x437c0000ff097424 */ /* 0x000fe400078e00ff */
[----:B--2---:R-:W-:-:S04]  /*0090*/  FFMA.SAT R0, R4, -R7, 0.5 ;  /* 0x3f00000004007423 */ /* 0x004fc80000002807 */
[----:B------:R-:W-:-:S04]  /*00a0*/  FFMA.RM R0, R0, R9, 12582913 ;  /* 0x4b40000100007423 */ /* 0x000fc80000004009 */
[C---:B------:R-:W-:Y:S01]  /*00b0*/  FADD R7, R0.reuse, -12583039 ;  /* 0xcb40007f00077421 */ /* 0x040fe20000000000 */
[----:B------:R-:W-:-:S03]  /*00c0*/  SHF.L.U32 R0, R0, 0x17, RZ ;  /* 0x0000001700007819 */ /* 0x000fc600000006ff */
[----:B------:R-:W-:-:S04]  /*00d0*/  FFMA R7, R4, -1.4426950216293334961, -R7 ;  /* 0xbfb8aa3b04077823 */ /* 0x000fc80000000807 */
[----:B------:R-:W-:-:S06]  /*00e0*/  FFMA R7, R4, -1.925963033500011079e-08, R7 ;  /* 0xb2a5706004077823 */ /* 0x000fcc0000000007 */
[----:B------:R-:W0:Y:S02]  /*00f0*/  MUFU.EX2 R7, R7 ;  /* 0x0000000700077308 */ /* 0x000e240000000800 */
[----:B0-----:R-:W-:-:S04]  /*0100*/  FFMA R0, R0, R7, 1 ;  /* 0x3f80000000007423 */ /* 0x001fc80000000007 */
[----:B------:R-:W-:-:S05]  /*0110*/  VIADD R2, R0, 0x1800000 ;  /* 0x0180000000027836 */ /* 0x000fca0000000000 */
[----:B------:R-:W-:-:S04]  /*0120*/  LOP3.LUT R2, R2, 0x7f800000, RZ, 0xc0, !PT ;  /* 0x7f80000002027812 */ /* 0x000fc800078ec0ff */
[----:B------:R-:W-:-:S13]  /*0130*/  ISETP.GT.U32.AND P0, PT, R2, 0x1ffffff, PT ;  /* 0x01ffffff0200780c */ /* 0x000fda0003f04070 */
[----:B------:R-:W-:Y:S05]  /*0140*/  @P0 BRA `(.L_x_1) ;  /* 0x00000000000c0947 */ /* 0x000fea0003800000 */
[----:B------:R-:W-:-:S07]  /*0150*/  MOV R4, 0x170 ;  /* 0x0000017000047802 */ /* 0x000fce0000000f00 */
[----:B------:R-:W-:Y:S05]  /*0160*/  CALL.REL.NOINC `($__internal_0_$__cuda_sm20_rcp_rn_f32_slowpath) ;  /* 0x0000000000287944 */ /* 0x000fea0003c00000 */
[----:B------:R-:W-:Y:S05]  /*0170*/  BRA `(.L_x_2) ;  /* 0x0000000000107947 */ /* 0x000fea0003800000 */
.L_x_1:
[----:B------:R-:W0:Y:S02]  /*0180*/  MUFU.RCP R7, R0 ;  /* 0x0000000000077308 */ /* 0x000e240000001000 */
[----:B0-----:R-:W-:-:S04]  /*0190*/  FFMA R2, R0, R7, -1 ;  /* 0xbf80000000027423 */ /* 0x001fc80000000007 */
[----:B------:R-:W-:-:S04]  /*01a0*/  FADD.FTZ R2, -R2, -RZ ;  /* 0x800000ff02027221 */ /* 0x000fc80000010100 */
[----:B------:R-:W-:-:S07]  /*01b0*/  FFMA R7, R7, R2, R7 ;  /* 0x0000000207077223 */ /* 0x000fce0000000007 */
.L_x_2:
[----:B------:R-:W-:Y:S05]  /*01c0*/  BSYNC.RECONVERGENT B0 ;  /* 0x0000000000007941 */ /* 0x000fea0003800200 */
.L_x_0:
[----:B------:R-:W0:Y:S02]  /*01d0*/  LDC.64 R4, c[0x0][0x388] ;  /* 0x0000e200ff047b82 */ /* 0x000e240000000a00 */
[----:B0-----:R-:W-:-:S05]  /*01e0*/  IMAD.WIDE.U32 R2, R3, 0x4, R4 ;  /* 0x0000000403027825 */ /* 0x001fca00078e0004 */
[----:B------:R-:W-:Y:S01]  /*01f0*/  STG.E desc[UR4][R2.64], R7 ;  /* 0x0000000702007986 */ /* 0x000fe2000c101904 */
[----:B------:R-:W-:Y:S05]  /*0200*/  EXIT ;  /* 0x000000000000794d */ /* 0x000fea0003800000 */
        .weak           $__internal_0_$__cuda_sm20_rcp_rn_f32_slowpath
        .type           $__internal_0_$__cuda_sm20_rcp_rn_f32_slowpath,@function
        .size           $__internal_0_$__cuda_sm20_rcp_rn_f32_slowpath,(.L_x_8 - $__internal_0_$__cuda_sm20_rcp_rn_f32_slowpath)
$__internal_0_$__cuda_sm20_rcp_rn_f32_slowpath:
[----:B------:R-:W-:Y:S01]  /*0210*/  IMAD.SHL.U32 R2, R0, 0x2, RZ ;  /* 0x0000000200027824 */ /* 0x000fe200078e00ff */
[----:B------:R-:W-:Y:S04]  /*0220*/  BSSY.RECONVERGENT B1, `(.L_x_3) ;  /* 0x0000030000017945 */ /* 0x000fe80003800200 */
[----:B------:R-:W-:-:S04]  /*0230*/  SHF.R.U32.HI R2, RZ, 0x18, R2 ;  /* 0x00000018ff027819 */ /* 0x000fc80000011602 */
[----:B------:R-:W-:-:S13]  /*0240*/  ISETP.NE.U32.AND P0, PT, R2, RZ, PT ;  /* 0x000000ff0200720c */ /* 0x000fda0003f05070 */
[----:B------:R-:W-:Y:S05]  /*0250*/  @P0 BRA `(.L_x_4) ;  /* 0x0000000000280947 */ /* 0x000fea0003800000 */
[----:B------:R-:W-:-:S04]  /*0260*/  SHF.L.U32 R2, R0, 0x1, RZ ;  /* 0x0000000100027819 */ /* 0x000fc800000006ff */
[----:B------:R-:W-:-:S13]  /*0270*/  ISETP.NE.AND P0, PT, R2, RZ, PT ;  /* 0x000000ff0200720c */ /* 0x000fda0003f05270 */
[----:B------:R-:W-:Y:S01]  /*0280*/  @P0 FFMA R6, R0, 1.84467440737095516160e+19, RZ ;  /* 0x5f80000000060823 */ /* 0x000fe200000000ff */
[----:B------:R-:W-:Y:S08]  /*0290*/  @!P0 MUFU.RCP R5, R0 ;  /* 0x0000000000058308 */ /* 0x000ff00000001000 */
[----:B------:R-:W0:Y:S02]  /*02a0*/  @P0 MUFU.RCP R7, R6 ;  /* 0x0000000600070308 */ /* 0x000e240000001000 */
[----:B0-----:R-:W-:-:S04]  /*02b0*/  @P0 FFMA R2, R6, R7, -1 ;  /* 0xbf80000006020423 */ /* 0x001fc80000000007 */
[----:B------:R-:W-:-:S04]  /*02c0*/  @P0 FADD.FTZ R2, -R2, -RZ ;  /* 0x800000ff02020221 */ /* 0x000fc80000010100 */
[----:B------:R-:W-:-:S04]  /*02d0*/  @P0 FFMA R2, R7, R2, R7 ;  /* 0x0000000207020223 */ /* 0x000fc80000000007 */
[----:B------:R-:W-:Y:S01]  /*02e0*/  @P0 FFMA R5, R2, 1.84467440737095516160e+19, RZ ;  /* 0x5f80000002050823 */ /* 0x000fe200000000ff */
[----:B------:R-:W-:Y:S06]  /*02f0*/  BRA `(.L_x_5) ;  /* 0x0000000000887947 */ /* 0x000fec0003800000 */
.L_x_4:
[----:B------:R-:W-:-:S05]  /*0300*/  VIADD R5, R2, 0xffffff03 ;  /* 0xffffff0302057836 */ /* 0x000fca0000000000 */
[----:B------:R-:W-:-:S13]  /*0310*/  ISETP.GT.U32.AND P0, PT, R5, 0x1, PT ;  /* 0x000000010500780c */ /* 0x000fda0003f04070 */
[----:B------:R-:W-:Y:S05]  /*0320*/  @P0 BRA `(.L_x_6) ;  /* 0x0000000000780947 */ /* 0x000fea0003800000 */
[----:B------:R-:W-:Y:S01]  /*0330*/  LOP3.LUT R6, R0, 0x7fffff, RZ, 0xc0, !PT ;  /* 0x007fffff00067812 */ /* 0x000fe200078ec0ff */
[----:B------:R-:W-:-:S03]  /*0340*/  IMAD.MOV.U32 R10, RZ, RZ, 0x3 ;  /* 0x00000003ff0a7424 */ /* 0x000fc600078e00ff */
[----:B------:R-:W-:Y:S02]  /*0350*/  LOP3.LUT R6, R6, 0x3f800000, RZ, 0xfc, !PT ;  /* 0x3f80000006067812 */ /* 0x000fe400078efcff */
[----:B------:R-:W-:Y:S02]  /*0360*/  SHF.L.U32 R11, R10, R5, RZ ;  /* 0x000000050a0b7219 */ /* 0x000fe400000006ff */
[----:B------:R-:W0:Y:S02]  /*0370*/  MUFU.RCP R7, R6 ;  /* 0x0000000600077308 */ /* 0x000e240000001000 */
[----:B0-----:R-:W-:-:S04]  /*0380*/  FFMA R8, R6, R7, -1 ;  /* 0xbf80000006087423 */ /* 0x001fc80000000007 */
[----:B------:R-:W-:-:S04]  /*0390*/  FADD.FTZ R8, -R8, -RZ ;  /* 0x800000ff08087221 */ /* 0x000fc80000010100 */
[CCC-:B------:R-:W-:Y:S01]  /*03a0*/  FFMA.RM R9, R7.reuse, R8.reuse, R7.reuse ;  /* 0x0000000807097223 */ /* 0x1c0fe20000004007 */
[----:B------:R-:W-:-:S04]  /*03b0*/  FFMA.RP R8, R7, R8, R7 ;  /* 0x0000000807087223 */ /* 0x000fc80000008007 */
[C---:B------:R-:W-:Y:S02]  /*03c0*/  LOP3.LUT R7, R9.reuse, 0x7fffff, RZ, 0xc0, !PT ;  /* 0x007fffff09077812 */ /* 0x040fe400078ec0ff */
[----:B------:R-:W-:Y:S02]  /*03d0*/  FSETP.NEU.FTZ.AND P0, PT, R9, R8, PT ;  /* 0x000000080900720b */ /* 0x000fe40003f1d000 */
[----:B------:R-:W-:Y:S02]  /*03e0*/  LOP3.LUT R8, R7, 0x800000, RZ, 0xfc, !PT ;  /* 0x0080000007087812 */ /* 0x000fe400078efcff */
[----:B------:R-:W-:Y:S02]  /*03f0*/  SEL R7, RZ, 0xffffffff, !P0 ;  /* 0xffffffffff077807 */ /* 0x000fe40004000000 */
[----:B------:R-:W-:Y:S02]  /*0400*/  LOP3.LUT R6, R11, R8, RZ, 0xc0, !PT ;  /* 0x000000080b067212 */ /* 0x000fe400078ec0ff */
[----:B------:R-:W-:-:S02]  /*0410*/  IADD3 R7, PT, PT, -R7, RZ, RZ ;  /* 0x000000ff07077210 */ /* 0x000fc40007ffe1ff */
[-C--:B------:R-:W-:Y:S02]  /*0420*/  SHF.R.U32.HI R6, RZ, R5.reuse, R6 ;  /* 0x00000005ff067219 */ /* 0x080fe40000011606 */
[----:B------:R-:W-:Y:S02]  /*0430*/  LOP3.LUT P1, RZ, R7, R5, R8, 0xf8, !PT ;  /* 0x0000000507ff7212 */ /* 0x000fe4000782f808 */
[C---:B------:R-:W-:Y:S02]  /*0440*/  LOP3.LUT P0, RZ, R6.reuse, 0x1, RZ, 0xc0, !PT ;  /* 0x0000000106ff7812 */ /* 0x040fe4000780c0ff */
[----:B------:R-:W-:-:S04]  /*0450*/  LOP3.LUT P2, RZ, R6, 0x2, RZ, 0xc0, !PT ;  /* 0x0000000206ff7812 */ /* 0x000fc8000784c0ff */
[----:B------:R-:W-:Y:S02]  /*0460*/  PLOP3.LUT P0, PT, P0, P1, P2, 0xe0, 0x0 ;  /* 0x000000000000781c */ /* 0x000fe40000703c20 */
[----:B------:R-:W-:Y:S02]  /*0470*/  LOP3.LUT P1, RZ, R0, 0x7fffff, RZ, 0xc0, !PT ;  /* 0x007fffff00ff7812 */ /* 0x000fe4000782c0ff */
[----:B------:R-:W-:-:S05]  /*0480*/  SEL R5, RZ, 0x1, !P0 ;  /* 0x00000001ff057807 */ /* 0x000fca0004000000 */
[----:B------:R-:W-:-:S05]  /*0490*/  IMAD.MOV R5, RZ, RZ, -R5 ;  /* 0x000000ffff057224 */ /* 0x000fca00078e0a05 */
[----:B------:R-:W-:Y:S02]  /*04a0*/  ISETP.GE.AND P0, PT, R5, RZ, PT ;  /* 0x000000ff0500720c */ /* 0x000fe40003f06270 */
[----:B------:R-:W-:-:S04]  /*04b0*/  IADD3 R5, PT, PT, R2, -0xfc, RZ ;  /* 0xffffff0402057810 */ /* 0x000fc80007ffe0ff */
[----:B------:R-:W-:-:S07]  /*04c0*/  SHF.R.U32.HI R5, RZ, R5, R8 ;  /* 0x00000005ff057219 */ /* 0x000fce0000011608 */
[----:B------:R-:W-:-:S05]  /*04d0*/  @!P0 VIADD R5, R5, 0x1 ;  /* 0x0000000105058836 */ /* 0x000fca0000000000 */
[----:B------:R-:W-:-:S04]  /*04e0*/  @!P1 SHF.L.U32 R5, R5, 0x1, RZ ;  /* 0x0000000105059819 */ /* 0x000fc800000006ff */
[----:B------:R-:W-:Y:S01]  /*04f0*/  LOP3.LUT R5, R5, 0x80000000, R0, 0xf8, !PT ;  /* 0x8000000005057812 */ /* 0x000fe200078ef800 */
[----:B------:R-:W-:Y:S06]  /*0500*/  BRA `(.L_x_5) ;  /* 0x0000000000047947 */ /* 0x000fec0003800000 */
.L_x_6:
[----:B------:R0:W1:Y:S02]  /*0510*/  MUFU.RCP R5, R0 ;  /* 0x0000000000057308 */ /* 0x0000640000001000 */
.L_x_5:
[----:B------:R-:W-:Y:S05]  /*0520*/  BSYNC.RECONVERGENT B1 ;  /* 0x0000000000017941 */ /* 0x000fea0003800200 */
.L_x_3:
[----:B-1----:R-:W-:Y:S02]  /*0530*/  IMAD.MOV.U32 R7, RZ, RZ, R5 ;  /* 0x000000ffff077224 */ /* 0x002fe400078e0005 */
[----:B------:R-:W-:-:S04]  /*0540*/  HFMA2 R5, -RZ, RZ, 0, 0 ;  /* 0x00000000ff057431 */ /* 0x000fc800000001ff */
[----:B0-----:R-:W-:Y:S05]  /*0550*/  RET.REL.NODEC R4 `(_Z11test_kernelPfS_) ;  /* 0xfffffff804a87950 */ /* 0x001fea0003c3ffff */
.L_x_7:
[----:B------:R-:W-:-:S00]  /*0560*/  BRA `(.L_x_7) ;  /* 0xfffffffc00fc7947 */ /* 0x000fc0000383ffff */
[----:B------:R-:W-:-:S00]  /*0570*/  NOP ;  /* 0x0000000000007918 */ /* 0x000fc00000000000 */
        /* <DEDUP_REMOVED lines=8> */
.L_x_8:


//--------------------- .nv.shared.reserved.0     --------------------------
	.section	.nv.shared.reserved.0,"aw",@nobits
	.weak		__nv_reservedSMEM_offset_0_alias
	.size		__nv_reservedSMEM_offset_0_alias, 0, 64
	.other		__nv_reservedSMEM_offset_0_alias,@"STO_CUDA_RESERVED_SHARED STV_DEFAULT"
__nv_reservedSMEM_offset_0_alias:
	.zero		0
	.zero		64


//--------------------- .nv.constant0._Z11test_kernelPfS_ --------------------------
	.section	.nv.constant0._Z11test_kernelPfS_,"a",@progbits
	.sectionflags	@""
	.align	4
.nv.constant0._Z11test_kernelPfS_:
	.zero		912


//--------------------- SYMBOLS --------------------------

	.type		.nv.reservedSmem.offset0,@object
	.size		.nv.reservedSmem.offset0,0x4
